//
// Generated by NVIDIA NVVM Compiler
//
// Compiler Build ID: CL-36424714
// Cuda compilation tools, release 13.0, V13.0.88
// Based on NVVM 20.0.0
//

.version 9.0
.target sm_100
.address_size 64

	// .globl	_Z14inverterImagemPhii

.visible .entry _Z14inverterImagemPhii(
	.param .u64 .ptr .align 1 _Z14inverterImagemPhii_param_0,
	.param .u32 _Z14inverterImagemPhii_param_1,
	.param .u32 _Z14inverterImagemPhii_param_2
)
{
	.reg .pred 	%p<4>;
	.reg .b16 	%rs<3>;
	.reg .b32 	%r<14>;
	.reg .b64 	%rd<5>;

	ld.param.u64 	%rd1, [_Z14inverterImagemPhii_param_0];
	ld.param.u32 	%r3, [_Z14inverterImagemPhii_param_1];
	ld.param.u32 	%r4, [_Z14inverterImagemPhii_param_2];
	mov.u32 	%r6, %ctaid.x;
	mov.u32 	%r7, %ntid.x;
	mov.u32 	%r8, %tid.x;
	mad.lo.s32 	%r1, %r6, %r7, %r8;
	mov.u32 	%r9, %ctaid.y;
	mov.u32 	%r10, %ntid.y;
	mov.u32 	%r11, %tid.y;
	mad.lo.s32 	%r12, %r9, %r10, %r11;
	setp.ge.s32 	%p1, %r1, %r3;
	setp.ge.s32 	%p2, %r12, %r4;
	or.pred  	%p3, %p1, %p2;
	@%p3 bra 	$L__BB0_2;
	cvta.to.global.u64 	%rd2, %rd1;
	mad.lo.s32 	%r13, %r3, %r12, %r1;
	cvt.s64.s32 	%rd3, %r13;
	add.s64 	%rd4, %rd2, %rd3;
	ld.global.u8 	%rs1, [%rd4];
	not.b16 	%rs2, %rs1;
	st.global.u8 	[%rd4], %rs2;
$L__BB0_2:
	ret;

}


// ===== COMPILED SASS (sm_100) =====

	.target	sm_100

	.elftype	@"ET_EXEC"


//--------------------- .note.nv.tkinfo           --------------------------
	.section	.note.nv.tkinfo,"",@"SHT_NOTE"
	.sectionflags	@"SHF_NOTE_NV_TKINFO"
	.tkinfo
        /*0018*/ 	.word	0x00000002
        /*0030*/ 	.string	""
        /*0030*/ 	.string	"ptxas"
        /*0030*/ 	.string	"Cuda compilation tools, release 13.0, V13.0.88"
        /*0030*/ 	.string	"Build cuda_13.0.r13.0/compiler.36424714_0"
        /*0030*/ 	.string	"-arch sm_100 -m 64 "



//--------------------- .note.nv.cuinfo           --------------------------
	.section	.note.nv.cuinfo,"",@"SHT_NOTE"
	.sectionflags	@"SHF_NOTE_NV_CUINFO"
        /*0018*/ 	.short	0x0002
        /*001a*/ 	.short	0x0064
        /*001c*/ 	.short	0x0082
	.zero		2


//--------------------- .nv.info                  --------------------------
	.section	.nv.info,"",@"SHT_CUDA_INFO"
	.align	4


	//----- nvinfo : EIATTR_REGCOUNT
	.align		4
        /*0000*/ 	.byte	0x04, 0x2f
        /*0002*/ 	.short	(.L_1 - .L_0)
	.align		4
.L_0:
        /*0004*/ 	.word	index@(_Z14inverterImagemPhii)
        /*0008*/ 	.word	0x00000008


	//----- nvinfo : EIATTR_FRAME_SIZE
	.align		4
.L_1:
        /*000c*/ 	.byte	0x04, 0x11
        /*000e*/ 	.short	(.L_3 - .L_2)
	.align		4
.L_2:
        /*0010*/ 	.word	index@(_Z14inverterImagemPhii)
        /*0014*/ 	.word	0x00000000


	//----- nvinfo : EIATTR_MIN_STACK_SIZE
	.align		4
.L_3:
        /*0018*/ 	.byte	0x04, 0x12
        /*001a*/ 	.short	(.L_5 - .L_4)
	.align		4
.L_4:
        /*001c*/ 	.word	index@(_Z14inverterImagemPhii)
        /*0020*/ 	.word	0x00000000
.L_5:


//--------------------- .nv.compat                --------------------------
	.section	.nv.compat,"",@"SHT_CUDA_COMPAT_INFO"
	.align	4
        /*0000*/ 	.byte	0x02, 0x09, 0x00, 0x00, 0x02, 0x02, 0x01, 0x00, 0x02, 0x05, 0x05, 0x00, 0x03, 0x07, 0x01, 0x01
        /*0010*/ 	.byte	0x02, 0x03, 0x00, 0x00, 0x02, 0x06, 0x01, 0x00, 0x04, 0x0b, 0x08, 0x00, 0x09, 0x00, 0x00, 0x00
        /*0020*/ 	.byte	0x00, 0x00, 0x00, 0x00


//--------------------- .nv.info._Z14inverterImagemPhii --------------------------
	.section	.nv.info._Z14inverterImagemPhii,"",@"SHT_CUDA_INFO"
	.sectionflags	@""
	.align	4


	//----- nvinfo : EIATTR_CUDA_API_VERSION
	.align		4
        /*0000*/ 	.byte	0x04, 0x37
        /*0002*/ 	.short	(.L_7 - .L_6)
.L_6:
        /*0004*/ 	.word	0x00000082


	//----- nvinfo : EIATTR_KPARAM_INFO
	.align		4
.L_7:
        /*0008*/ 	.byte	0x04, 0x17
        /*000a*/ 	.short	(.L_9 - .L_8)
.L_8:
        /*000c*/ 	.word	0x00000000
        /*0010*/ 	.short	0x0002
        /*0012*/ 	.short	0x000c
        /*0014*/ 	.byte	0x00, 0xf0, 0x11, 0x00


	//----- nvinfo : EIATTR_KPARAM_INFO
	.align		4
.L_9:
        /*0018*/ 	.byte	0x04, 0x17
        /*001a*/ 	.short	(.L_11 - .L_10)
.L_10:
        /*001c*/ 	.word	0x00000000
        /*0020*/ 	.short	0x0001
        /*0022*/ 	.short	0x0008
        /*0024*/ 	.byte	0x00, 0xf0, 0x11, 0x00


	//----- nvinfo : EIATTR_KPARAM_INFO
	.align		4
.L_11:
        /*0028*/ 	.byte	0x04, 0x17
        /*002a*/ 	.short	(.L_13 - .L_12)
.L_12:
        /*002c*/ 	.word	0x00000000
        /*0030*/ 	.short	0x0000
        /*0032*/ 	.short	0x0000
        /*0034*/ 	.byte	0x00, 0xf5, 0x21, 0x00


	//----- nvinfo : EIATTR_SPARSE_MMA_MASK
	.align		4
.L_13:
        /*0038*/ 	.byte	0x03, 0x50
        /*003a*/ 	.short	0x0000


	//----- nvinfo : EIATTR_MAXREG_COUNT
	.align		4
        /*003c*/ 	.byte	0x03, 0x1b
        /*003e*/ 	.short	0x00ff


	//----- nvinfo : EIATTR_MERCURY_ISA_VERSION
	.align		4
        /*0040*/ 	.byte	0x03, 0x5f
        /*0042*/ 	.short	0x0101


	//----- nvinfo : EIATTR_VRC_CTA_INIT_COUNT
	.align		4
        /*0044*/ 	.byte	0x02, 0x4a
	.zero		1
	.zero		1


	//----- nvinfo : EIATTR_EXIT_INSTR_OFFSETS
	.align		4
        /*0048*/ 	.byte	0x04, 0x1c
        /*004a*/ 	.short	(.L_15 - .L_14)


	//   ....[0]....
.L_14:
        /*004c*/ 	.word	0x000000c0


	//   ....[1]....
        /*0050*/ 	.word	0x00000150


	//----- nvinfo : EIATTR_CBANK_PARAM_SIZE
	.align		4
.L_15:
        /*0054*/ 	.byte	0x03, 0x19
        /*0056*/ 	.short	0x0010


	//----- nvinfo : EIATTR_PARAM_CBANK
	.align		4
        /*0058*/ 	.byte	0x04, 0x0a
        /*005a*/ 	.short	(.L_17 - .L_16)
	.align		4
.L_16:
        /*005c*/ 	.word	index@(.nv.constant0._Z14inverterImagemPhii)
        /*0060*/ 	.short	0x0380
        /*0062*/ 	.short	0x0010


	//----- nvinfo : EIATTR_SW_WAR
	.align		4
.L_17:
        /*0064*/ 	.byte	0x04, 0x36
        /*0066*/ 	.short	(.L_19 - .L_18)
.L_18:
        /*0068*/ 	.word	0x00000008
.L_19:


//--------------------- .nv.callgraph             --------------------------
	.section	.nv.callgraph,"",@"SHT_CUDA_CALLGRAPH"
	.align	4
	.sectionentsize	8
	.align		4
        /*0000*/ 	.word	0x00000000
	.align		4
        /*0004*/ 	.word	0xffffffff
	.align		4
        /*0008*/ 	.word	0x00000000
	.align		4
        /*000c*/ 	.word	0xfffffffe
	.align		4
        /*0010*/ 	.word	0x00000000
	.align		4
        /*0014*/ 	.word	0xfffffffd
	.align		4
        /*0018*/ 	.word	0x00000000
	.align		4
        /*001c*/ 	.word	0xfffffffc


//--------------------- .text._Z14inverterImagemPhii --------------------------
	.section	.text._Z14inverterImagemPhii,"ax",@progbits
	.align	128
        .global         _Z14inverterImagemPhii
        .type           _Z14inverterImagemPhii,@function
        .size           _Z14inverterImagemPhii,(.L_x_1 - _Z14inverterImagemPhii)
        .other          _Z14inverterImagemPhii,@"STO_CUDA_ENTRY STV_DEFAULT"
_Z14inverterImagemPhii:
.text._Z14inverterImagemPhii:
[----:B------:R-:W-:Y:S01]  /*0000*/  LDC R1, c[0x0][0x37c] ;  /* 0x0000df00ff017b82 */ /* 0x000fe20000000800 */
[----:B------:R-:W0:Y:S07]  /*0010*/  S2R R2, SR_TID.Y ;  /* 0x0000000000027919 */ /* 0x000e2e0000002200 */
[----:B------:R-:W1:Y:S01]  /*0020*/  LDC R0, c[0x0][0x360] ;  /* 0x0000d800ff007b82 */ /* 0x000e620000000800 */
[----:B------:R-:W2:Y:S01]  /*0030*/  LDCU.64 UR6, c[0x0][0x388] ;  /* 0x00007100ff0677ac */ /* 0x000ea20008000a00 */
[----:B------:R-:W1:Y:S06]  /*0040*/  S2R R5, SR_TID.X ;  /* 0x0000000000057919 */ /* 0x000e6c0000002100 */
[----:B------:R-:W0:Y:S08]  /*0050*/  S2UR UR5, SR_CTAID.Y ;  /* 0x00000000000579c3 */ /* 0x000e300000002600 */
[----:B------:R-:W0:Y:S08]  /*0060*/  LDC R3, c[0x0][0x364] ;  /* 0x0000d900ff037b82 */ /* 0x000e300000000800 */
[----:B------:R-:W1:Y:S01]  /*0070*/  S2UR UR4, SR_CTAID.X ;  /* 0x00000000000479c3 */ /* 0x000e620000002500 */
[----:B0-----:R-:W-:-:S05]  /*0080*/  IMAD R3, R3, UR5, R2 ;  /* 0x0000000503037c24 */ /* 0x001fca000f8e0202 */
[----:B--2---:R-:W-:Y:S01]  /*0090*/  ISETP.GE.AND P0, PT, R3, UR7, PT ;  /* 0x0000000703007c0c */ /* 0x004fe2000bf06270 */
[----:B-1----:R-:W-:-:S05]  /*00a0*/  IMAD R0, R0, UR4, R5 ;  /* 0x0000000400007c24 */ /* 0x002fca000f8e0205 */
[----:B------:R-:W-:-:S13]  /*00b0*/  ISETP.GE.OR P0, PT, R0, UR6, P0 ;  /* 0x0000000600007c0c */ /* 0x000fda0008706670 */
[----:B------:R-:W-:Y:S05]  /*00c0*/  @P0 EXIT ;  /* 0x000000000000094d */ /* 0x000fea0003800000 */
[----:B------:R-:W0:Y:S01]  /*00d0*/  LDCU.64 UR8, c[0x0][0x380] ;  /* 0x00007000ff0877ac */ /* 0x000e220008000a00 */
[----:B------:R-:W-:Y:S01]  /*00e0*/  IMAD R0, R3, UR6, R0 ;  /* 0x0000000603007c24 */ /* 0x000fe2000f8e0200 */
[----:B------:R-:W1:Y:S04]  /*00f0*/  LDCU.64 UR4, c[0x0][0x358] ;  /* 0x00006b00ff0477ac */ /* 0x000e680008000a00 */
[----:B0-----:R-:W-:-:S04]  /*0100*/  IADD3 R2, P0, PT, R0, UR8, RZ ;  /* 0x0000000800027c10 */ /* 0x001fc8000ff1e0ff */
[----:B------:R-:W-:-:S05]  /*0110*/  LEA.HI.X.SX32 R3, R0, UR9, 0x1, P0 ;  /* 0x0000000900037c11 */ /* 0x000fca00080f0eff */
[----:B-1----:R-:W2:Y:S02]  /*0120*/  LDG.E.U8 R0, desc[UR4][R2.64] ;  /* 0x0000000402007981 */ /* 0x002ea4000c1e1100 */
[----:B--2---:R-:W-:-:S05]  /*0130*/  LOP3.LUT R5, RZ, R0, RZ, 0x33, !PT ;  /* 0x00000000ff057212 */ /* 0x004fca00078e33ff */
[----:B------:R-:W-:Y:S01]  /*0140*/  STG.E.U8 desc[UR4][R2.64], R5 ;  /* 0x0000000502007986 */ /* 0x000fe2000c101104 */
[----:B------:R-:W-:Y:S05]  /*0150*/  EXIT ;  /* 0x000000000000794d */ /* 0x000fea0003800000 */
.L_x_0:
[----:B------:R-:W-:-:S00]  /*0160*/  BRA `(.L_x_0) ;  /* 0xfffffffc00fc7947 */ /* 0x000fc0000383ffff */
[----:B------:R-:W-:-:S00]  /*0170*/  NOP ;  /* 0x0000000000007918 */ /* 0x000fc00000000000 */
        /* <DEDUP_REMOVED lines=8> */
.L_x_1:


//--------------------- .nv.shared.reserved.0     --------------------------
	.section	.nv.shared.reserved.0,"aw",@nobits
	.weak		__nv_reservedSMEM_offset_0_alias
	.size		__nv_reservedSMEM_offset_0_alias, 0, 64
	.other		__nv_reservedSMEM_offset_0_alias,@"STO_CUDA_RESERVED_SHARED STV_DEFAULT"
__nv_reservedSMEM_offset_0_alias:
	.zero		0
	.zero		64


//--------------------- .nv.constant0._Z14inverterImagemPhii --------------------------
	.section	.nv.constant0._Z14inverterImagemPhii,"a",@progbits
	.sectionflags	@""
	.align	4
.nv.constant0._Z14inverterImagemPhii:
	.zero		912


//--------------------- SYMBOLS --------------------------

	.type		.nv.reservedSmem.offset0,@object
	.size		.nv.reservedSmem.offset0,0x4
